	.version 1.4
	.target sm_10, map_f64_to_f32
	// compiled with /usr/local/cuda/open64/lib//be
	// nvopencc 4.1 built on 2012-04-05

	//-----------------------------------------------------------
	// Compiling /tmp/tmpxft_00000807_00000000-9_gpu_naive1.cpp3.i (/tmp/ccBI#.AQqvgG)
	//-----------------------------------------------------------

	//-----------------------------------------------------------
	// Options:
	//-----------------------------------------------------------
	//  Target:ptx, ISA:sm_10, Endian:little, Pointer Size:64
	//  -O3	(Optimization level)
	//  -g0	(Debug level)
	//  -m2	(Report advisories)
	//-----------------------------------------------------------

	.file	1	"<command-line>"
	.file	2	"/tmp/tmpxft_00000807_00000000-8_gpu_naive1.cudafe2.gpu"
	.file	3	"/tmp/tmpxft_00000807_00000000-1_gpu_naive1.cudafe1.gpu"
	.file	4	"/usr/lib/gcc/x86_64-linux-gnu/4.4.3/include/stddef.h"
	.file	5	"/usr/local/cuda/bin/../include/crt/device_runtime.h"
	.file	6	"/usr/local/cuda/bin/../include/host_defines.h"
	.file	7	"/usr/local/cuda/bin/../include/builtin_types.h"
	.file	8	"/usr/local/cuda/bin/../include/device_types.h"
	.file	9	"/usr/local/cuda/bin/../include/driver_types.h"
	.file	10	"/usr/local/cuda/bin/../include/surface_types.h"
	.file	11	"/usr/local/cuda/bin/../include/texture_types.h"
	.file	12	"/usr/local/cuda/bin/../include/vector_types.h"
	.file	13	"/usr/local/cuda/bin/../include/device_launch_parameters.h"
	.file	14	"/usr/local/cuda/bin/../include/crt/storage_class.h"
	.file	15	"gpu_naive1.cu"
	.file	16	"/usr/local/cuda/bin/../include/common_functions.h"
	.file	17	"/usr/local/cuda/bin/../include/math_functions.h"
	.file	18	"/usr/local/cuda/bin/../include/math_constants.h"
	.file	19	"/usr/local/cuda/bin/../include/device_functions.h"
	.file	20	"/usr/local/cuda/bin/../include/sm_11_atomic_functions.h"
	.file	21	"/usr/local/cuda/bin/../include/sm_12_atomic_functions.h"
	.file	22	"/usr/local/cuda/bin/../include/sm_13_double_functions.h"
	.file	23	"/usr/local/cuda/bin/../include/sm_20_atomic_functions.h"
	.file	24	"/usr/local/cuda/bin/../include/sm_20_intrinsics.h"
	.file	25	"/usr/local/cuda/bin/../include/sm_30_intrinsics.h"
	.file	26	"/usr/local/cuda/bin/../include/surface_functions.h"
	.file	27	"/usr/local/cuda/bin/../include/texture_fetch_functions.h"
	.file	28	"/usr/local/cuda/bin/../include/math_functions_dbl_ptx1.h"


	.entry _Z9primalityPbi (
		.param .u64 __cudaparm__Z9primalityPbi_result,
		.param .s32 __cudaparm__Z9primalityPbi_number)
	{
	.reg .u16 %rh<5>;
	.reg .u32 %r<22>;
	.reg .u64 %rd<5>;
	.reg .pred %p<7>;
	.loc	15	15	0
$LDWbegin__Z9primalityPbi:
	.loc	15	17	0
	mov.u16 	%rh1, %ctaid.x;
	mov.u16 	%rh2, %ntid.x;
	mul.wide.u16 	%r1, %rh1, %rh2;
	cvt.u32.u16 	%r2, %tid.x;
	add.u32 	%r3, %r2, %r1;
	add.s32 	%r4, %r3, 2;
	mov.s32 	%r5, %r4;
	ld.param.s32 	%r6, [__cudaparm__Z9primalityPbi_number];
	setp.ge.s32 	%p1, %r4, %r6;
	@%p1 bra 	$Lt_0_3074;
	ld.param.s32 	%r6, [__cudaparm__Z9primalityPbi_number];
	sub.s32 	%r7, %r6, %r4;
	add.s32 	%r8, %r7, 8191;
	shr.s32 	%r9, %r8, 31;
	mov.s32 	%r10, 8191;
	and.b32 	%r11, %r9, %r10;
	add.s32 	%r12, %r11, %r8;
	shr.s32 	%r13, %r12, 13;
	cvt.s64.s32 	%rd1, %r4;
	ld.param.u64 	%rd2, [__cudaparm__Z9primalityPbi_result];
	add.u64 	%rd3, %rd1, %rd2;
	mov.s32 	%r14, %r13;
$Lt_0_3586:
 //<loop> Loop body line 17, nesting depth: 1, estimated iterations: unknown
	.loc	15	19	0
	mov.u32 	%r15, 2;
	setp.le.s32 	%p2, %r5, %r15;
	@%p2 bra 	$Lt_0_5890;
	sub.s32 	%r16, %r5, 2;
	mov.s32 	%r17, 2;
	mov.s16 	%rh3, 1;
	mov.s32 	%r18, %r16;
$Lt_0_4354:
 //<loop> Loop body line 19, nesting depth: 2, estimated iterations: unknown
	rem.s32 	%r19, %r5, %r17;
	mov.u32 	%r20, 0;
	setp.ne.s32 	%p3, %r19, %r20;
	@%p3 bra 	$Lt_0_4610;
	mov.s16 	%rh3, 0;
$Lt_0_4610:
	add.s32 	%r17, %r17, 1;
	setp.ne.s32 	%p4, %r5, %r17;
	@%p4 bra 	$Lt_0_4354;
	bra.uni 	$Lt_0_3842;
$Lt_0_5890:
	mov.s16 	%rh3, 1;
$Lt_0_3842:
	.loc	15	20	0
	st.global.s8 	[%rd3+0], %rh3;
	add.s32 	%r5, %r5, 8192;
	add.u64 	%rd3, %rd3, 8192;
	.loc	15	17	0
	ld.param.s32 	%r6, [__cudaparm__Z9primalityPbi_number];
	.loc	15	20	0
	setp.lt.s32 	%p5, %r5, %r6;
	@%p5 bra 	$Lt_0_3586;
$Lt_0_3074:
	.loc	15	24	0
	exit;
$LDWend__Z9primalityPbi:
	} // _Z9primalityPbi



// ===== COMPILED SASS (sm_100) =====

	.target	sm_100

	.elftype	@"ET_EXEC"


//--------------------- .note.nv.tkinfo           --------------------------
	.section	.note.nv.tkinfo,"",@"SHT_NOTE"
	.sectionflags	@"SHF_NOTE_NV_TKINFO"
	.tkinfo
        /*0018*/ 	.word	0x00000002
        /*0030*/ 	.string	""
        /*0030*/ 	.string	"ptxas"
        /*0030*/ 	.string	"Cuda compilation tools, release 13.0, V13.0.88"
        /*0030*/ 	.string	"Build cuda_13.0.r13.0/compiler.36424714_0"
        /*0030*/ 	.string	"-arch sm_100 "



//--------------------- .note.nv.cuinfo           --------------------------
	.section	.note.nv.cuinfo,"",@"SHT_NOTE"
	.sectionflags	@"SHF_NOTE_NV_CUINFO"
        /*0018*/ 	.short	0x0002
        /*001a*/ 	.short	0x000a
        /*001c*/ 	.short	0x0082
	.zero		2


//--------------------- .nv.info                  --------------------------
	.section	.nv.info,"",@"SHT_CUDA_INFO"
	.align	4


	//----- nvinfo : EIATTR_REGCOUNT
	.align		4
        /*0000*/ 	.byte	0x04, 0x2f
        /*0002*/ 	.short	(.L_1 - .L_0)
	.align		4
.L_0:
        /*0004*/ 	.word	index@(_Z9primalityPbi)
        /*0008*/ 	.word	0x00000011


	//----- nvinfo : EIATTR_FRAME_SIZE
	.align		4
.L_1:
        /*000c*/ 	.byte	0x04, 0x11
        /*000e*/ 	.short	(.L_3 - .L_2)
	.align		4
.L_2:
        /*0010*/ 	.word	index@(_Z9primalityPbi)
        /*0014*/ 	.word	0x00000000


	//----- nvinfo : EIATTR_MIN_STACK_SIZE
	.align		4
.L_3:
        /*0018*/ 	.byte	0x04, 0x12
        /*001a*/ 	.short	(.L_5 - .L_4)
	.align		4
.L_4:
        /*001c*/ 	.word	index@(_Z9primalityPbi)
        /*0020*/ 	.word	0x00000000
.L_5:


//--------------------- .nv.compat                --------------------------
	.section	.nv.compat,"",@"SHT_CUDA_COMPAT_INFO"
	.align	4
        /*0000*/ 	.byte	0x02, 0x09, 0x00, 0x00, 0x02, 0x02, 0x01, 0x00, 0x02, 0x05, 0x05, 0x00, 0x03, 0x07, 0x01, 0x01
        /*0010*/ 	.byte	0x02, 0x03, 0x00, 0x00, 0x02, 0x06, 0x01, 0x00, 0x04, 0x0b, 0x08, 0x00, 0x09, 0x00, 0x00, 0x00
        /*0020*/ 	.byte	0x00, 0x00, 0x00, 0x00


//--------------------- .nv.info._Z9primalityPbi  --------------------------
	.section	.nv.info._Z9primalityPbi,"",@"SHT_CUDA_INFO"
	.sectionflags	@""
	.align	4


	//----- nvinfo : EIATTR_CUDA_API_VERSION
	.align		4
        /*0000*/ 	.byte	0x04, 0x37
        /*0002*/ 	.short	(.L_7 - .L_6)
.L_6:
        /*0004*/ 	.word	0x00000082


	//----- nvinfo : EIATTR_KPARAM_INFO
	.align		4
.L_7:
        /*0008*/ 	.byte	0x04, 0x17
        /*000a*/ 	.short	(.L_9 - .L_8)
.L_8:
        /*000c*/ 	.word	0x00000000
        /*0010*/ 	.short	0x0001
        /*0012*/ 	.short	0x0008
        /*0014*/ 	.byte	0x00, 0xf0, 0x11, 0x00


	//----- nvinfo : EIATTR_KPARAM_INFO
	.align		4
.L_9:
        /*0018*/ 	.byte	0x04, 0x17
        /*001a*/ 	.short	(.L_11 - .L_10)
.L_10:
        /*001c*/ 	.word	0x00000000
        /*0020*/ 	.short	0x0000
        /*0022*/ 	.short	0x0000
        /*0024*/ 	.byte	0x00, 0xf0, 0x21, 0x00


	//----- nvinfo : EIATTR_SPARSE_MMA_MASK
	.align		4
.L_11:
        /*0028*/ 	.byte	0x03, 0x50
        /*002a*/ 	.short	0x0000


	//----- nvinfo : EIATTR_MAXREG_COUNT
	.align		4
        /*002c*/ 	.byte	0x03, 0x1b
        /*002e*/ 	.short	0x00ff


	//----- nvinfo : EIATTR_MERCURY_ISA_VERSION
	.align		4
        /*0030*/ 	.byte	0x03, 0x5f
        /*0032*/ 	.short	0x0101


	//----- nvinfo : EIATTR_VRC_CTA_INIT_COUNT
	.align		4
        /*0034*/ 	.byte	0x02, 0x4a
	.zero		1
	.zero		1


	//----- nvinfo : EIATTR_EXIT_INSTR_OFFSETS
	.align		4
        /*0038*/ 	.byte	0x04, 0x1c
        /*003a*/ 	.short	(.L_13 - .L_12)


	//   ....[0]....
.L_12:
        /*003c*/ 	.word	0x000000b0


	//   ....[1]....
        /*0040*/ 	.word	0x000003f0


	//----- nvinfo : EIATTR_CRS_STACK_SIZE
	.align		4
.L_13:
        /*0044*/ 	.byte	0x04, 0x1e
        /*0046*/ 	.short	(.L_15 - .L_14)
.L_14:
        /*0048*/ 	.word	0x00000000


	//----- nvinfo : EIATTR_CBANK_PARAM_SIZE
	.align		4
.L_15:
        /*004c*/ 	.byte	0x03, 0x19
        /*004e*/ 	.short	0x000c


	//----- nvinfo : EIATTR_PARAM_CBANK
	.align		4
        /*0050*/ 	.byte	0x04, 0x0a
        /*0052*/ 	.short	(.L_17 - .L_16)
	.align		4
.L_16:
        /*0054*/ 	.word	index@(.nv.constant0._Z9primalityPbi)
        /*0058*/ 	.short	0x0380
        /*005a*/ 	.short	0x000c


	//----- nvinfo : EIATTR_SW_WAR
	.align		4
.L_17:
        /*005c*/ 	.byte	0x04, 0x36
        /*005e*/ 	.short	(.L_19 - .L_18)
.L_18:
        /*0060*/ 	.word	0x00000008
.L_19:


//--------------------- .nv.callgraph             --------------------------
	.section	.nv.callgraph,"",@"SHT_CUDA_CALLGRAPH"
	.align	4
	.sectionentsize	8
	.align		4
        /*0000*/ 	.word	0x00000000
	.align		4
        /*0004*/ 	.word	0xffffffff
	.align		4
        /*0008*/ 	.word	0x00000000
	.align		4
        /*000c*/ 	.word	0xfffffffe
	.align		4
        /*0010*/ 	.word	0x00000000
	.align		4
        /*0014*/ 	.word	0xfffffffd
	.align		4
        /*0018*/ 	.word	0x00000000
	.align		4
        /*001c*/ 	.word	0xfffffffc


//--------------------- .text._Z9primalityPbi     --------------------------
	.section	.text._Z9primalityPbi,"ax",@progbits
	.align	128
.text._Z9primalityPbi:
        .type           _Z9primalityPbi,@function
        .size           _Z9primalityPbi,(.L_x_7 - _Z9primalityPbi)
        .other          _Z9primalityPbi,@"STO_CUDA_ENTRY STV_DEFAULT"
_Z9primalityPbi:
[----:B------:R-:W-:Y:S01]  /*0000*/  LDC R1, c[0x0][0x37c] ;  /* 0x0000df00ff017b82 */ /* 0x000fe20000000800 */
[----:B------:R-:W0:Y:S07]  /*0010*/  S2R R0, SR_TID.X ;  /* 0x0000000000007919 */ /* 0x000e2e0000002100 */
[----:B------:R-:W1:Y:S01]  /*0020*/  S2UR UR4, SR_CTAID.X ;  /* 0x00000000000479c3 */ /* 0x000e620000002500 */
[----:B------:R-:W2:Y:S07]  /*0030*/  LDCU UR5, c[0x0][0x388] ;  /* 0x00007100ff0577ac */ /* 0x000eae0008000800 */
[----:B------:R-:W3:Y:S01]  /*0040*/  LDC R3, c[0x0][0x360] ;  /* 0x0000d800ff037b82 */ /* 0x000ee20000000800 */
[----:B-1----:R-:W-:Y:S01]  /*0050*/  ULOP3.LUT UR4, UR4, 0xffff, URZ, 0xc0, !UPT ;  /* 0x0000ffff04047892 */ /* 0x002fe2000f8ec0ff */
[----:B0-----:R-:W-:-:S02]  /*0060*/  LOP3.LUT R0, R0, 0xffff, RZ, 0xc0, !PT ;  /* 0x0000ffff00007812 */ /* 0x001fc400078ec0ff */
[----:B---3--:R-:W-:-:S05]  /*0070*/  LOP3.LUT R3, R3, 0xffff, RZ, 0xc0, !PT ;  /* 0x0000ffff03037812 */ /* 0x008fca00078ec0ff */
[----:B------:R-:W-:-:S04]  /*0080*/  IMAD R0, R3, UR4, R0 ;  /* 0x0000000403007c24 */ /* 0x000fc8000f8e0200 */
[----:B------:R-:W-:-:S05]  /*0090*/  VIADD R2, R0, 0x2 ;  /* 0x0000000200027836 */ /* 0x000fca0000000000 */
[----:B--2---:R-:W-:-:S13]  /*00a0*/  ISETP.GE.AND P0, PT, R2, UR5, PT ;  /* 0x0000000502007c0c */ /* 0x004fda000bf06270 */
[----:B------:R-:W-:Y:S05]  /*00b0*/  @P0 EXIT ;  /* 0x000000000000094d */ /* 0x000fea0003800000 */
[----:B------:R-:W0:Y:S01]  /*00c0*/  LDCU.64 UR6, c[0x0][0x380] ;  /* 0x00007000ff0677ac */ /* 0x000e220008000a00 */
[----:B------:R-:W1:Y:S01]  /*00d0*/  LDCU.64 UR4, c[0x0][0x358] ;  /* 0x00006b00ff0477ac */ /* 0x000e620008000a00 */
[----:B0-----:R-:W-:-:S04]  /*00e0*/  IADD3 R0, P0, PT, R2, UR6, RZ ;  /* 0x0000000602007c10 */ /* 0x001fc8000ff1e0ff */
[----:B-1----:R-:W-:-:S09]  /*00f0*/  LEA.HI.X.SX32 R3, R2, UR7, 0x1, P0 ;  /* 0x0000000702037c11 */ /* 0x002fd200080f0eff */
.L_x_5:
[----:B------:R-:W-:Y:S01]  /*0100*/  ISETP.GT.AND P0, PT, R2, 0x2, PT ;  /* 0x000000020200780c */ /* 0x000fe20003f04270 */
[----:B------:R-:W-:-:S12]  /*0110*/  BSSY.RECONVERGENT B0, `(.L_x_0) ;  /* 0x0000024000007945 */ /* 0x000fd80003800200 */
[----:B------:R-:W-:Y:S05]  /*0120*/  @!P0 BRA `(.L_x_1) ;  /* 0x0000000000848947 */ /* 0x000fea0003800000 */
[----:B------:R-:W-:Y:S01]  /*0130*/  BSSY.RECONVERGENT B1, `(.L_x_2) ;  /* 0x000001f000017945 */ /* 0x000fe20003800200 */
[----:B------:R-:W-:Y:S01]  /*0140*/  IMAD.MOV.U32 R6, RZ, RZ, 0x1 ;  /* 0x00000001ff067424 */ /* 0x000fe200078e00ff */
[----:B------:R-:W-:Y:S01]  /*0150*/  ISETP.GE.AND P0, PT, R2, RZ, PT ;  /* 0x000000ff0200720c */ /* 0x000fe20003f06270 */
[----:B------:R-:W-:Y:S01]  /*0160*/  IMAD.MOV.U32 R7, RZ, RZ, 0x2 ;  /* 0x00000002ff077424 */ /* 0x000fe200078e00ff */
[-C--:B------:R-:W-:Y:S02]  /*0170*/  IABS R10, R2.reuse ;  /* 0x00000002000a7213 */ /* 0x080fe40000000000 */
[----:B------:R-:W-:-:S09]  /*0180*/  IABS R11, R2 ;  /* 0x00000002000b7213 */ /* 0x000fd20000000000 */
.L_x_3:
[-C--:B------:R-:W-:Y:S02]  /*0190*/  IABS R12, R7.reuse ;  /* 0x00000007000c7213 */ /* 0x080fe40000000000 */
[----:B------:R-:W-:Y:S02]  /*01a0*/  IABS R13, R7 ;  /* 0x00000007000d7213 */ /* 0x000fe40000000000 */
[----:B------:R-:W0:Y:S03]  /*01b0*/  I2F.RP R8, R12 ;  /* 0x0000000c00087306 */ /* 0x000e260000209400 */
[----:B------:R-:W-:-:S05]  /*01c0*/  IMAD.MOV R14, RZ, RZ, -R13 ;  /* 0x000000ffff0e7224 */ /* 0x000fca00078e0a0d */
[----:B0-----:R-:W0:Y:S02]  /*01d0*/  MUFU.RCP R8, R8 ;  /* 0x0000000800087308 */ /* 0x001e240000001000 */
[----:B0-----:R-:W-:-:S06]  /*01e0*/  VIADD R4, R8, 0xffffffe ;  /* 0x0ffffffe08047836 */ /* 0x001fcc0000000000 */
[----:B------:R0:W1:Y:S02]  /*01f0*/  F2I.FTZ.U32.TRUNC.NTZ R5, R4 ;  /* 0x0000000400057305 */ /* 0x000064000021f000 */
[----:B0-----:R-:W-:Y:S02]  /*0200*/  IMAD.MOV.U32 R4, RZ, RZ, RZ ;  /* 0x000000ffff047224 */ /* 0x001fe400078e00ff */
[----:B-1----:R-:W-:-:S04]  /*0210*/  IMAD.MOV R9, RZ, RZ, -R5 ;  /* 0x000000ffff097224 */ /* 0x002fc800078e0a05 */
[----:B------:R-:W-:-:S04]  /*0220*/  IMAD R9, R9, R12, RZ ;  /* 0x0000000c09097224 */ /* 0x000fc800078e02ff */
[----:B------:R-:W-:-:S06]  /*0230*/  IMAD.HI.U32 R5, R5, R9, R4 ;  /* 0x0000000905057227 */ /* 0x000fcc00078e0004 */
[----:B------:R-:W-:-:S04]  /*0240*/  IMAD.HI.U32 R5, R5, R10, RZ ;  /* 0x0000000a05057227 */ /* 0x000fc800078e00ff */
[----:B------:R-:W-:-:S05]  /*0250*/  IMAD R5, R5, R14, R11 ;  /* 0x0000000e05057224 */ /* 0x000fca00078e020b */
[----:B------:R-:W-:-:S13]  /*0260*/  ISETP.GT.U32.AND P1, PT, R12, R5, PT ;  /* 0x000000050c00720c */ /* 0x000fda0003f24070 */
[----:B------:R-:W-:Y:S01]  /*0270*/  @!P1 IMAD.IADD R5, R5, 0x1, -R12 ;  /* 0x0000000105059824 */ /* 0x000fe200078e0a0c */
[----:B------:R-:W-:-:S04]  /*0280*/  ISETP.NE.AND P1, PT, R7, RZ, PT ;  /* 0x000000ff0700720c */ /* 0x000fc80003f25270 */
[----:B------:R-:W-:-:S13]  /*0290*/  ISETP.GT.U32.AND P2, PT, R12, R5, PT ;  /* 0x000000050c00720c */ /* 0x000fda0003f44070 */
[----:B------:R-:W-:-:S05]  /*02a0*/  @!P2 IADD3 R5, PT, PT, R5, -R12, RZ ;  /* 0x8000000c0505a210 */ /* 0x000fca0007ffe0ff */
[----:B------:R-:W-:Y:S01]  /*02b0*/  @!P0 IMAD.MOV R5, RZ, RZ, -R5 ;  /* 0x000000ffff058224 */ /* 0x000fe200078e0a05 */
[----:B------:R-:W-:Y:S01]  /*02c0*/  @!P1 LOP3.LUT R5, RZ, R7, RZ, 0x33, !PT ;  /* 0x00000007ff059212 */ /* 0x000fe200078e33ff */
[----:B------:R-:W-:-:S03]  /*02d0*/  VIADD R7, R7, 0x1 ;  /* 0x0000000107077836 */ /* 0x000fc60000000000 */
[----:B------:R-:W-:Y:S02]  /*02e0*/  ISETP.NE.AND P1, PT, R5, RZ, PT ;  /* 0x000000ff0500720c */ /* 0x000fe40003f25270 */
[----:B------:R-:W-:-:S11]  /*02f0*/  ISETP.NE.AND P2, PT, R2, R7, PT ;  /* 0x000000070200720c */ /* 0x000fd60003f45270 */
[----:B------:R-:W-:Y:S02]  /*0300*/  @!P1 PRMT R6, RZ, 0x7610, R6 ;  /* 0x00007610ff069816 */ /* 0x000fe40000000006 */
[----:B------:R-:W-:Y:S05]  /*0310*/  @P2 BRA `(.L_x_3) ;  /* 0xfffffffc009c2947 */ /* 0x000fea000383ffff */
[----:B------:R-:W-:Y:S05]  /*0320*/  BSYNC.RECONVERGENT B1 ;  /* 0x0000000000017941 */ /* 0x000fea0003800200 */
.L_x_2:
[----:B------:R-:W-:Y:S05]  /*0330*/  BRA `(.L_x_4) ;  /* 0x0000000000047947 */ /* 0x000fea0003800000 */
.L_x_1:
[----:B------:R-:W-:-:S07]  /*0340*/  IMAD.MOV.U32 R6, RZ, RZ, 0x1 ;  /* 0x00000001ff067424 */ /* 0x000fce00078e00ff */
.L_x_4:
[----:B------:R-:W-:Y:S05]  /*0350*/  BSYNC.RECONVERGENT B0 ;  /* 0x0000000000007941 */ /* 0x000fea0003800200 */
.L_x_0:
[----:B------:R-:W0:Y:S01]  /*0360*/  LDCU UR6, c[0x0][0x388] ;  /* 0x00007100ff0677ac */ /* 0x000e220008000800 */
[----:B------:R-:W-:Y:S01]  /*0370*/  IMAD.MOV.U32 R4, RZ, RZ, R0 ;  /* 0x000000ffff047224 */ /* 0x000fe200078e0000 */
[----:B------:R-:W-:Y:S01]  /*0380*/  MOV R5, R3 ;  /* 0x0000000300057202 */ /* 0x000fe20000000f00 */
[----:B------:R-:W-:Y:S01]  /*0390*/  VIADD R2, R2, 0x2000 ;  /* 0x0000200002027836 */ /* 0x000fe20000000000 */
[----:B------:R-:W-:-:S03]  /*03a0*/  IADD3 R0, P1, PT, R0, 0x2000, RZ ;  /* 0x0000200000007810 */ /* 0x000fc60007f3e0ff */
[----:B------:R1:W-:Y:S02]  /*03b0*/  STG.E.S8 desc[UR4][R4.64], R6 ;  /* 0x0000000604007986 */ /* 0x0003e4000c101304 */
[----:B------:R-:W-:Y:S01]  /*03c0*/  IMAD.X R3, RZ, RZ, R3, P1 ;  /* 0x000000ffff037224 */ /* 0x000fe200008e0603 */
[----:B0-----:R-:W-:-:S13]  /*03d0*/  ISETP.GE.AND P0, PT, R2, UR6, PT ;  /* 0x0000000602007c0c */ /* 0x001fda000bf06270 */
[----:B-1----:R-:W-:Y:S05]  /*03e0*/  @!P0 BRA `(.L_x_5) ;  /* 0xfffffffc00448947 */ /* 0x002fea000383ffff */
[----:B------:R-:W-:Y:S05]  /*03f0*/  EXIT ;  /* 0x000000000000794d */ /* 0x000fea0003800000 */
.L_x_6:
[----:B------:R-:W-:-:S00]  /*0400*/  BRA `(.L_x_6) ;  /* 0xfffffffc00fc7947 */ /* 0x000fc0000383ffff */
[----:B------:R-:W-:-:S00]  /*0410*/  NOP ;  /* 0x0000000000007918 */ /* 0x000fc00000000000 */
        /* <DEDUP_REMOVED lines=14> */
.L_x_7:


//--------------------- .nv.shared.reserved.0     --------------------------
	.section	.nv.shared.reserved.0,"aw",@nobits
	.weak		__nv_reservedSMEM_offset_0_alias
	.size		__nv_reservedSMEM_offset_0_alias, 0, 64
	.other		__nv_reservedSMEM_offset_0_alias,@"STO_CUDA_RESERVED_SHARED STV_DEFAULT"
__nv_reservedSMEM_offset_0_alias:
	.zero		0
	.zero		64


//--------------------- .nv.constant0._Z9primalityPbi --------------------------
	.section	.nv.constant0._Z9primalityPbi,"a",@progbits
	.sectionflags	@""
	.align	4
.nv.constant0._Z9primalityPbi:
	.zero		908


//--------------------- SYMBOLS --------------------------

	.type		.nv.reservedSmem.offset0,@object
	.size		.nv.reservedSmem.offset0,0x4
